	.headerflags	@"EF_CUDA_TEXMODE_UNIFIED EF_CUDA_64BIT_ADDRESS EF_CUDA_ACCELERATORS EF_CUDA_SM90 EF_CUDA_VIRTUAL_SM(EF_CUDA_SM90)"
	.elftype	@"ET_EXEC"


//--------------------- .nv.info                  --------------------------
	.section	.nv.info,"",@"SHT_CUDA_INFO"
	.align	4


	//----- nvinfo : EIATTR_REGCOUNT
	.align		4
        /*0000*/ 	.byte	0x04, 0x2f
        /*0002*/ 	.short	(.L_3 - .L_2)
	.align		4
.L_2:
        /*0004*/ 	.word	index@(triton_poi_fused__native_batch_norm_legit_no_training_cat_relu_43)
        /*0008*/ 	.word	0x0000001e


	//----- nvinfo : EIATTR_MIN_STACK_SIZE
	.align		4
.L_3:
        /*000c*/ 	.byte	0x04, 0x12
        /*000e*/ 	.short	(.L_5 - .L_4)
	.align		4
.L_4:
        /*0010*/ 	.word	index@(triton_poi_fused__native_batch_norm_legit_no_training_cat_relu_43)
        /*0014*/ 	.word	0x00000000


	//----- nvinfo : EIATTR_FRAME_SIZE
	.align		4
.L_5:
        /*0018*/ 	.byte	0x04, 0x11
        /*001a*/ 	.short	(.L_7 - .L_6)
	.align		4
.L_6:
        /*001c*/ 	.word	index@(triton_poi_fused__native_batch_norm_legit_no_training_cat_relu_43)
        /*0020*/ 	.word	0x00000000


	//----- nvinfo : EIATTR_MIN_STACK_SIZE
	.align		4
.L_7:
        /*0024*/ 	.byte	0x04, 0x12
        /*0026*/ 	.short	(.L_9 - .L_8)
	.align		4
.L_8:
        /*0028*/ 	.word	index@(triton_poi_fused__native_batch_norm_legit_no_training_cat_relu_43)
        /*002c*/ 	.word	0x00000000
.L_9:


//--------------------- .nv.info.triton_poi_fused__native_batch_norm_legit_no_training_cat_relu_43 --------------------------
	.section	.nv.info.triton_poi_fused__native_batch_norm_legit_no_training_cat_relu_43,"",@"SHT_CUDA_INFO"
	.sectionflags	@""
	.align	4


	//----- nvinfo : EIATTR_CUDA_API_VERSION
	.align		4
        /*0000*/ 	.byte	0x04, 0x37
        /*0002*/ 	.short	(.L_11 - .L_10)
.L_10:
        /*0004*/ 	.word	0x0000007c


	//----- nvinfo : EIATTR_KPARAM_INFO
	.align		4
.L_11:
        /*0008*/ 	.byte	0x04, 0x17
        /*000a*/ 	.short	(.L_13 - .L_12)
.L_12:
        /*000c*/ 	.word	0x00000000
        /*0010*/ 	.short	0x0008
        /*0012*/ 	.short	0x0040
        /*0014*/ 	.byte	0x00, 0xf0, 0x11, 0x00


	//----- nvinfo : EIATTR_KPARAM_INFO
	.align		4
.L_13:
        /*0018*/ 	.byte	0x04, 0x17
        /*001a*/ 	.short	(.L_15 - .L_14)
.L_14:
        /*001c*/ 	.word	0x00000000
        /*0020*/ 	.short	0x0007
        /*0022*/ 	.short	0x0038
        /*0024*/ 	.byte	0x00, 0xf4, 0x21, 0x00


	//----- nvinfo : EIATTR_KPARAM_INFO
	.align		4
.L_15:
        /*0028*/ 	.byte	0x04, 0x17
        /*002a*/ 	.short	(.L_17 - .L_16)
.L_16:
        /*002c*/ 	.word	0x00000000
        /*0030*/ 	.short	0x0006
        /*0032*/ 	.short	0x0030
        /*0034*/ 	.byte	0x00, 0xf4, 0x21, 0x00


	//----- nvinfo : EIATTR_KPARAM_INFO
	.align		4
.L_17:
        /*0038*/ 	.byte	0x04, 0x17
        /*003a*/ 	.short	(.L_19 - .L_18)
.L_18:
        /*003c*/ 	.word	0x00000000
        /*0040*/ 	.short	0x0005
        /*0042*/ 	.short	0x0028
        /*0044*/ 	.byte	0x00, 0xf4, 0x21, 0x00


	//----- nvinfo : EIATTR_KPARAM_INFO
	.align		4
.L_19:
        /*0048*/ 	.byte	0x04, 0x17
        /*004a*/ 	.short	(.L_21 - .L_20)
.L_20:
        /*004c*/ 	.word	0x00000000
        /*0050*/ 	.short	0x0004
        /*0052*/ 	.short	0x0020
        /*0054*/ 	.byte	0x00, 0xf4, 0x21, 0x00


	//----- nvinfo : EIATTR_KPARAM_INFO
	.align		4
.L_21:
        /*0058*/ 	.byte	0x04, 0x17
        /*005a*/ 	.short	(.L_23 - .L_22)
.L_22:
        /*005c*/ 	.word	0x00000000
        /*0060*/ 	.short	0x0003
        /*0062*/ 	.short	0x0018
        /*0064*/ 	.byte	0x00, 0xf4, 0x21, 0x00


	//----- nvinfo : EIATTR_KPARAM_INFO
	.align		4
.L_23:
        /*0068*/ 	.byte	0x04, 0x17
        /*006a*/ 	.short	(.L_25 - .L_24)
.L_24:
        /*006c*/ 	.word	0x00000000
        /*0070*/ 	.short	0x0002
        /*0072*/ 	.short	0x0010
        /*0074*/ 	.byte	0x00, 0xf4, 0x21, 0x00


	//----- nvinfo : EIATTR_KPARAM_INFO
	.align		4
.L_25:
        /*0078*/ 	.byte	0x04, 0x17
        /*007a*/ 	.short	(.L_27 - .L_26)
.L_26:
        /*007c*/ 	.word	0x00000000
        /*0080*/ 	.short	0x0001
        /*0082*/ 	.short	0x0008
        /*0084*/ 	.byte	0x00, 0xf4, 0x21, 0x00


	//----- nvinfo : EIATTR_KPARAM_INFO
	.align		4
.L_27:
        /*0088*/ 	.byte	0x04, 0x17
        /*008a*/ 	.short	(.L_29 - .L_28)
.L_28:
        /*008c*/ 	.word	0x00000000
        /*0090*/ 	.short	0x0000
        /*0092*/ 	.short	0x0000
        /*0094*/ 	.byte	0x00, 0xf4, 0x21, 0x00


	//----- nvinfo : EIATTR_SPARSE_MMA_MASK
	.align		4
.L_29:
        /*0098*/ 	.byte	0x03, 0x50
        /*009a*/ 	.short	0x0000


	//----- nvinfo : EIATTR_MAXREG_COUNT
	.align		4
        /*009c*/ 	.byte	0x03, 0x1b
        /*009e*/ 	.short	0x00ff


	//----- nvinfo : EIATTR_EXIT_INSTR_OFFSETS
	.align		4
        /*00a0*/ 	.byte	0x04, 0x1c
        /*00a2*/ 	.short	(.L_31 - .L_30)


	//   ....[0]....
.L_30:
        /*00a4*/ 	.word	0x00000620


	//----- nvinfo : EIATTR_REQNTID
	.align		4
.L_31:
        /*00a8*/ 	.byte	0x04, 0x10
        /*00aa*/ 	.short	(.L_33 - .L_32)
.L_32:
        /*00ac*/ 	.word	0x00000080
        /*00b0*/ 	.word	0x00000001
        /*00b4*/ 	.word	0x00000001


	//----- nvinfo : EIATTR_CBANK_PARAM_SIZE
	.align		4
.L_33:
        /*00b8*/ 	.byte	0x03, 0x19
        /*00ba*/ 	.short	0x0044


	//----- nvinfo : EIATTR_PARAM_CBANK
	.align		4
        /*00bc*/ 	.byte	0x04, 0x0a
        /*00be*/ 	.short	(.L_35 - .L_34)
	.align		4
.L_34:
        /*00c0*/ 	.word	index@(.nv.constant0.triton_poi_fused__native_batch_norm_legit_no_training_cat_relu_43)
        /*00c4*/ 	.short	0x0210
        /*00c6*/ 	.short	0x0044


	//----- nvinfo : EIATTR_SW_WAR
	.align		4
.L_35:
        /*00c8*/ 	.byte	0x04, 0x36
        /*00ca*/ 	.short	(.L_37 - .L_36)
.L_36:
        /*00cc*/ 	.word	0x00000008
.L_37:


//--------------------- .nv.callgraph             --------------------------
	.section	.nv.callgraph,"",@"SHT_CUDA_CALLGRAPH"
	.align	4
	.sectionentsize	8
	.align		4
        /*0000*/ 	.word	0x00000000
	.align		4
        /*0004*/ 	.word	0xffffffff
	.align		4
        /*0008*/ 	.word	0x00000000
	.align		4
        /*000c*/ 	.word	0xfffffffe
	.align		4
        /*0010*/ 	.word	0x00000000
	.align		4
        /*0014*/ 	.word	0xfffffffd
	.align		4
        /*0018*/ 	.word	0x00000000
	.align		4
        /*001c*/ 	.word	0xfffffffc


//--------------------- .nv.constant4             --------------------------
	.section	.nv.constant4,"a",@progbits
	.align	8
	.align		8
.nv.constant4:
        /*0000*/ 	.dword	_$_str
	.align		8
        /*0008*/ 	.dword	_$_str_$_2


//--------------------- .text.triton_poi_fused__native_batch_norm_legit_no_training_cat_relu_43 --------------------------
	.section	.text.triton_poi_fused__native_batch_norm_legit_no_training_cat_relu_43,"ax",@progbits
	.align	128
        .global         triton_poi_fused__native_batch_norm_legit_no_training_cat_relu_43
        .type           triton_poi_fused__native_batch_norm_legit_no_training_cat_relu_43,@function
        .size           triton_poi_fused__native_batch_norm_legit_no_training_cat_relu_43,(.L_x_1 - triton_poi_fused__native_batch_norm_legit_no_training_cat_relu_43)
        .other          triton_poi_fused__native_batch_norm_legit_no_training_cat_relu_43,@"STO_CUDA_ENTRY STV_DEFAULT"
triton_poi_fused__native_batch_norm_legit_no_training_cat_relu_43:
.text.triton_poi_fused__native_batch_norm_legit_no_training_cat_relu_43:
[----:B------:R-:W-:Y:S01]  /*0000*/  LDC R1, c[0x0][0x28] ;  /* 0x00000a00ff017b82 */ /* 0x000fe20000000800 */
[----:B------:R-:W1:Y:S07]  /*0010*/  S2R R0, SR_TID.X ;  /* 0x0000000000007919 */ /* 0x000e6e0000002100 */
[----:B------:R-:W2:Y:S01]  /*0020*/  LDC.64 R6, c[0x0][0x228] ;  /* 0x00008a00ff067b82 */ /* 0x000ea20000000a00 */
[----:B------:R-:W-:Y:S01]  /*0030*/  ULDC.64 UR4, c[0x0][0x208] ;  /* 0x0000820000047ab9 */ /* 0x000fe20000000a00 */
[----:B------:R-:W-:Y:S01]  /*0040*/  ULDC.64 UR6, c[0x0][0x218] ;  /* 0x0000860000067ab9 */ /* 0x000fe20000000a00 */
[----:B------:R-:W3:Y:S05]  /*0050*/  S2R R3, SR_CTAID.X ;  /* 0x0000000000037919 */ /* 0x000eea0000002500 */
[----:B------:R-:W4:Y:S08]  /*0060*/  LDC.64 R14, c[0x0][0x220] ;  /* 0x00008800ff0e7b82 */ /* 0x000f300000000a00 */
[----:B------:R-:W5:Y:S01]  /*0070*/  LDC.64 R22, c[0x0][0x230] ;  /* 0x00008c00ff167b82 */ /* 0x000f620000000a00 */
[----:B-1----:R-:W-:-:S05]  /*0080*/  IMAD.SHL.U32 R0, R0, 0x4, RZ ;  /* 0x0000000400007824 */ /* 0x002fca00078e00ff */
[----:B------:R-:W-:-:S05]  /*0090*/  LOP3.LUT R0, R0, 0x1fc, RZ, 0xc0, !PT ;  /* 0x000001fc00007812 */ /* 0x000fca00078ec0ff */
[----:B---3--:R-:W-:-:S04]  /*00a0*/  IMAD R0, R3, 0x200, R0 ;  /* 0x0000020003007824 */ /* 0x008fc800078e0200 */
[----:B------:R-:W-:Y:S01]  /*00b0*/  IMAD.HI R10, R0, 0x4ec4ec4f, RZ ;  /* 0x4ec4ec4f000a7827 */ /* 0x000fe200078e02ff */
[----:B------:R-:W-:-:S04]  /*00c0*/  SHF.R.S32.HI R3, RZ, 0x1f, R0 ;  /* 0x0000001fff037819 */ /* 0x000fc80000011400 */
[----:B------:R-:W-:-:S04]  /*00d0*/  LEA.HI R8, R3, R0, RZ, 0x4 ;  /* 0x0000000003087211 */ /* 0x000fc800078f20ff */
[----:B------:R-:W-:-:S05]  /*00e0*/  SHF.R.S32.HI R3, RZ, 0x4, R8 ;  /* 0x00000004ff037819 */ /* 0x000fca0000011408 */
[----:B------:R-:W-:-:S05]  /*00f0*/  IMAD.HI R2, R3, 0x4ec4ec4f, RZ ;  /* 0x4ec4ec4f03027827 */ /* 0x000fca00078e02ff */
[----:B------:R-:W-:-:S04]  /*0100*/  SHF.R.U32.HI R5, RZ, 0x1f, R2 ;  /* 0x0000001fff057819 */ /* 0x000fc80000011602 */
[----:B------:R-:W-:Y:S02]  /*0110*/  LEA.HI.SX32 R2, R2, R5, 0x18 ;  /* 0x0000000502027211 */ /* 0x000fe400078fc2ff */
[----:B------:R-:W-:Y:S01]  /*0120*/  SHF.R.U32.HI R11, RZ, 0x1f, R10 ;  /* 0x0000001fff0b7819 */ /* 0x000fe2000001160a */
[----:B------:R-:W1:Y:S02]  /*0130*/  LDC.64 R4, c[0x0][0x210] ;  /* 0x00008400ff047b82 */ /* 0x000e640000000a00 */
[----:B------:R-:W-:-:S04]  /*0140*/  IMAD R3, R2, -0x340, R3 ;  /* 0xfffffcc002037824 */ /* 0x000fc800078e0203 */
[----:B--2---:R-:W-:-:S05]  /*0150*/  IMAD.WIDE R6, R3, 0x4, R6 ;  /* 0x0000000403067825 */ /* 0x004fca00078e0206 */
[----:B------:R2:W3:Y:S01]  /*0160*/  LDG.E.EL R2, desc[UR4][R6.64] ;  /* 0x0000000406027981 */ /* 0x0004e2000c2e1900 */
[----:B------:R-:W-:Y:S02]  /*0170*/  LEA.HI.SX32 R11, R10, R11, 0x14 ;  /* 0x0000000b0a0b7211 */ /* 0x000fe400078fa2ff */
[----:B------:R-:W-:Y:S01]  /*0180*/  LOP3.LUT R9, R8, 0xfffffff0, RZ, 0xc0, !PT ;  /* 0xfffffff008097812 */ /* 0x000fe200078ec0ff */
[C---:B------:R-:W-:Y:S01]  /*0190*/  IMAD.SHL.U32 R8, R3.reuse, 0x10, RZ ;  /* 0x0000001003087824 */ /* 0x040fe200078e00ff */
[----:B------:R-:W-:Y:S01]  /*01a0*/  ISETP.GE.AND P2, PT, R3, 0x320, PT ;  /* 0x000003200300780c */ /* 0x000fe20003f46270 */
[C---:B------:R-:W-:Y:S02]  /*01b0*/  IMAD.SHL.U32 R10, R11.reuse, 0x200, RZ ;  /* 0x000002000b0a7824 */ /* 0x040fe400078e00ff */
[----:B------:R-:W-:Y:S02]  /*01c0*/  IMAD.IADD R9, R0, 0x1, -R9 ;  /* 0x0000000100097824 */ /* 0x000fe400078e0a09 */
[----:B--2---:R-:W-:Y:S01]  /*01d0*/  IMAD R6, R11, -0x3400, R0 ;  /* 0xffffcc000b067824 */ /* 0x004fe200078e0200 */
[----:B------:R-:W-:-:S02]  /*01e0*/  SHF.R.S32.HI R13, RZ, 0x1f, R10 ;  /* 0x0000001fff0d7819 */ /* 0x000fc4000001140a */
[----:B------:R-:W-:Y:S01]  /*01f0*/  IADD3 R10, P0, P1, R8, R9, R10 ;  /* 0x00000009080a7210 */ /* 0x000fe2000791e00a */
[----:B------:R-:W-:Y:S01]  /*0200*/  IMAD R25, R11, 0x3200, R6 ;  /* 0x000032000b197824 */ /* 0x000fe200078e0206 */
[----:B------:R-:W-:Y:S02]  /*0210*/  SHF.R.S32.HI R9, RZ, 0x1f, R9 ;  /* 0x0000001fff097819 */ /* 0x000fe40000011409 */
[----:B------:R-:W-:Y:S02]  /*0220*/  CS2R R6, SRZ ;  /* 0x0000000000067805 */ /* 0x000fe4000001ff00 */
[----:B------:R-:W-:Y:S01]  /*0230*/  SHF.R.S32.HI R8, RZ, 0x1f, R8 ;  /* 0x0000001fff087819 */ /* 0x000fe20000011408 */
[----:B-1----:R-:W-:Y:S01]  /*0240*/  IMAD.WIDE R24, R25, 0x4, R4 ;  /* 0x0000000419187825 */ /* 0x002fe200078e0204 */
[----:B------:R-:W-:Y:S02]  /*0250*/  CS2R R4, SRZ ;  /* 0x0000000000047805 */ /* 0x000fe4000001ff00 */
[----:B------:R-:W-:-:S02]  /*0260*/  IADD3.X R9, R8, R9, R13, P0, P1 ;  /* 0x0000000908097210 */ /* 0x000fc400007e240d */
[C---:B------:R-:W-:Y:S01]  /*0270*/  LEA R16, P0, R10.reuse, UR6, 0x2 ;  /* 0x000000060a107c11 */ /* 0x040fe2000f8010ff */
[----:B------:R-:W1:Y:S03]  /*0280*/  LDC.64 R12, c[0x0][0x238] ;  /* 0x00008e00ff0c7b82 */ /* 0x000e660000000a00 */
[----:B------:R-:W-:Y:S02]  /*0290*/  LEA.HI.X R17, R10, UR7, R9, 0x2, P0 ;  /* 0x000000070a117c11 */ /* 0x000fe400080f1409 */
[----:B------:R-:W-:Y:S02]  /*02a0*/  CS2R R8, SRZ ;  /* 0x0000000000087805 */ /* 0x000fe4000001ff00 */
[C---:B------:R-:W-:Y:S02]  /*02b0*/  ISETP.GT.AND P0, PT, R3.reuse, 0x31f, PT ;  /* 0x0000031f0300780c */ /* 0x040fe40003f04270 */
[----:B------:R-:W-:Y:S01]  /*02c0*/  CS2R R10, SRZ ;  /* 0x00000000000a7805 */ /* 0x000fe2000001ff00 */
[----:B----4-:R-:W-:-:S05]  /*02d0*/  IMAD.WIDE R20, R3, 0x4, R14 ;  /* 0x0000000403147825 */ /* 0x010fca00078e020e */
[----:B------:R-:W2:Y:S01]  /*02e0*/  @!P2 LDG.E.128 R8, desc[UR4][R24.64] ;  /* 0x000000041808a981 */ /* 0x000ea2000c1e1d00 */
[----:B-----5:R-:W-:-:S03]  /*02f0*/  IMAD.WIDE R22, R3, 0x4, R22 ;  /* 0x0000000403167825 */ /* 0x020fc600078e0216 */
[----:B------:R-:W4:Y:S04]  /*0300*/  LDG.E.EL R14, desc[UR4][R20.64] ;  /* 0x00000004140e7981 */ /* 0x000f28000c2e1900 */
[----:B------:R5:W4:Y:S01]  /*0310*/  @P0 LDG.E.128 R4, desc[UR4][R16.64+-0xc800] ;  /* 0xff38000410040981 */ /* 0x000b22000c1e1d00 */
[----:B-1----:R-:W-:-:S03]  /*0320*/  IMAD.WIDE R18, R3, 0x4, R12 ;  /* 0x0000000403127825 */ /* 0x002fc600078e020c */
[----:B------:R-:W4:Y:S01]  /*0330*/  LDG.E.EL R15, desc[UR4][R22.64] ;  /* 0x00000004160f7981 */ /* 0x000f22000c2e1900 */
[----:B------:R-:W1:Y:S03]  /*0340*/  LDC.64 R12, c[0x0][0x240] ;  /* 0x00009000ff0c7b82 */ /* 0x000e660000000a00 */
[----:B------:R-:W4:Y:S01]  /*0350*/  LDG.E.EL R18, desc[UR4][R18.64] ;  /* 0x0000000412127981 */ /* 0x000f22000c2e1900 */
[----:B-----5:R-:W-:Y:S02]  /*0360*/  IMAD.MOV.U32 R16, RZ, RZ, 0x3e800000 ;  /* 0x3e800000ff107424 */ /* 0x020fe400078e00ff */
[----:B-1----:R-:W-:-:S04]  /*0370*/  IMAD.WIDE R12, R0, 0x4, R12 ;  /* 0x00000004000c7825 */ /* 0x002fc800078e020c */
[----:B---3--:R-:W-:Y:S02]  /*0380*/  FADD R26, R2, 9.9999997473787516356e-06 ;  /* 0x3727c5ac021a7421 */ /* 0x008fe40000000000 */
[----:B------:R-:W1:Y:S02]  /*0390*/  LDC.64 R2, c[0x0][0x248] ;  /* 0x00009200ff027b82 */ /* 0x000e640000000a00 */
[----:B------:R-:W3:Y:S02]  /*03a0*/  MUFU.SQRT R27, R26 ;  /* 0x0000001a001b7308 */ /* 0x000ee40000002000 */
[C---:B---3--:R-:W-:Y:S02]  /*03b0*/  FSETP.GT.AND P1, PT, R27.reuse, 8.50705917302346158658e+37, PT ;  /* 0x7e8000001b00780b */ /* 0x048fe40003f24000 */
[----:B------:R-:W-:-:S11]  /*03c0*/  FSETP.GEU.AND P3, PT, R27, 1.175494350822287508e-38, PT ;  /* 0x008000001b00780b */ /* 0x000fd60003f6e000 */
[----:B------:R-:W-:-:S04]  /*03d0*/  @P1 FMUL R27, R27, 0.25 ;  /* 0x3e8000001b1b1820 */ /* 0x000fc80000400000 */
[----:B------:R-:W-:-:S06]  /*03e0*/  @!P3 FMUL R27, R27, 16777216 ;  /* 0x4b8000001b1bb820 */ /* 0x000fcc0000400000 */
[----:B------:R-:W3:Y:S01]  /*03f0*/  MUFU.RCP R27, R27 ;  /* 0x0000001b001b7308 */ /* 0x000ee20000001000 */
[----:B------:R-:W-:Y:S02]  /*0400*/  FSEL R16, R16, 1, P1 ;  /* 0x3f80000010107808 */ /* 0x000fe40000800000 */
[----:B--2---:R-:W-:Y:S02]  /*0410*/  SEL R11, R11, RZ, !P2 ;  /* 0x000000ff0b0b7207 */ /* 0x004fe40005000000 */
[----:B------:R-:W-:Y:S01]  /*0420*/  SEL R9, R9, RZ, !P2 ;  /* 0x000000ff09097207 */ /* 0x000fe20005000000 */
[----:B------:R-:W-:Y:S01]  /*0430*/  @!P3 FMUL R16, R16, 16777216 ;  /* 0x4b8000001010b820 */ /* 0x000fe20000400000 */
[----:B------:R-:W-:Y:S02]  /*0440*/  SEL R10, R10, RZ, !P2 ;  /* 0x000000ff0a0a7207 */ /* 0x000fe40005000000 */
[----:B----4-:R-:W-:Y:S02]  /*0450*/  @P2 SEL R11, R7, RZ, P0 ;  /* 0x000000ff070b2207 */ /* 0x010fe40000000000 */
[----:B------:R-:W-:-:S02]  /*0460*/  @P2 SEL R9, R5, RZ, P0 ;  /* 0x000000ff05092207 */ /* 0x000fc40000000000 */
[----:B------:R-:W-:Y:S02]  /*0470*/  SEL R8, R8, RZ, !P2 ;  /* 0x000000ff08087207 */ /* 0x000fe40005000000 */
[----:B------:R-:W-:Y:S02]  /*0480*/  @P2 SEL R10, R6, RZ, P0 ;  /* 0x000000ff060a2207 */ /* 0x000fe40000000000 */
[----:B------:R-:W-:Y:S01]  /*0490*/  @P2 SEL R8, R4, RZ, P0 ;  /* 0x000000ff04082207 */ /* 0x000fe20000000000 */
[----:B---3--:R-:W-:Y:S01]  /*04a0*/  FMUL R27, R27, R16 ;  /* 0x000000101b1b7220 */ /* 0x008fe20000400000 */
[C---:B------:R-:W-:Y:S01]  /*04b0*/  FADD R16, -R14.reuse, R11 ;  /* 0x0000000b0e107221 */ /* 0x040fe20000000100 */
[C---:B------:R-:W-:Y:S01]  /*04c0*/  FADD R4, -R14.reuse, R9 ;  /* 0x000000090e047221 */ /* 0x040fe20000000100 */
[C---:B------:R-:W-:Y:S01]  /*04d0*/  FADD R6, -R14.reuse, R10 ;  /* 0x0000000a0e067221 */ /* 0x040fe20000000100 */
[----:B------:R-:W-:Y:S01]  /*04e0*/  FADD R14, -R14, R8 ;  /* 0x000000080e0e7221 */ /* 0x000fe20000000100 */
[C---:B------:R-:W-:Y:S01]  /*04f0*/  FMUL R5, R27.reuse, R16 ;  /* 0x000000101b057220 */ /* 0x040fe20000400000 */
[C---:B------:R-:W-:Y:S01]  /*0500*/  FMUL R4, R27.reuse, R4 ;  /* 0x000000041b047220 */ /* 0x040fe20000400000 */
[C---:B------:R-:W-:Y:S01]  /*0510*/  FMUL R7, R27.reuse, R6 ;  /* 0x000000061b077220 */ /* 0x040fe20000400000 */
[----:B------:R-:W-:Y:S01]  /*0520*/  FMUL R27, R27, R14 ;  /* 0x0000000e1b1b7220 */ /* 0x000fe20000400000 */
[C-C-:B------:R-:W-:Y:S01]  /*0530*/  FFMA R5, R15.reuse, R5, R18.reuse ;  /* 0x000000050f057223 */ /* 0x140fe20000000012 */
[C-C-:B------:R-:W-:Y:S01]  /*0540*/  FFMA R4, R15.reuse, R4, R18.reuse ;  /* 0x000000040f047223 */ /* 0x140fe20000000012 */
[C-C-:B------:R-:W-:Y:S01]  /*0550*/  FFMA R6, R15.reuse, R7, R18.reuse ;  /* 0x000000070f067223 */ /* 0x140fe20000000012 */
[----:B------:R-:W-:-:S02]  /*0560*/  FFMA R27, R15, R27, R18 ;  /* 0x0000001b0f1b7223 */ /* 0x000fc40000000012 */
[----:B------:R-:W-:Y:S02]  /*0570*/  FSETP.GEU.AND P0, PT, R5, RZ, PT ;  /* 0x000000ff0500720b */ /* 0x000fe40003f0e000 */
[----:B------:R-:W-:Y:S02]  /*0580*/  FSETP.GEU.AND P2, PT, R4, RZ, PT ;  /* 0x000000ff0400720b */ /* 0x000fe40003f4e000 */
[----:B------:R-:W-:Y:S02]  /*0590*/  FSETP.GEU.AND P1, PT, R6, RZ, PT ;  /* 0x000000ff0600720b */ /* 0x000fe40003f2e000 */
[----:B------:R-:W-:Y:S02]  /*05a0*/  FSETP.GEU.AND P3, PT, R27, RZ, PT ;  /* 0x000000ff1b00720b */ /* 0x000fe40003f6e000 */
[----:B------:R-:W-:Y:S01]  /*05b0*/  SEL R7, R5, RZ, P0 ;  /* 0x000000ff05077207 */ /* 0x000fe20000000000 */
[----:B-1----:R-:W-:Y:S01]  /*05c0*/  IMAD.WIDE R2, R0, 0x4, R2 ;  /* 0x0000000400027825 */ /* 0x002fe200078e0202 */
[----:B------:R-:W-:-:S02]  /*05d0*/  SEL R5, R4, RZ, P2 ;  /* 0x000000ff04057207 */ /* 0x000fc40001000000 */
[----:B------:R-:W-:Y:S02]  /*05e0*/  SEL R6, R6, RZ, P1 ;  /* 0x000000ff06067207 */ /* 0x000fe40000800000 */
[----:B------:R-:W-:Y:S01]  /*05f0*/  SEL R4, R27, RZ, P3 ;  /* 0x000000ff1b047207 */ /* 0x000fe20001800000 */
[----:B------:R-:W-:Y:S04]  /*0600*/  STG.E.128 desc[UR4][R12.64], R8 ;  /* 0x000000080c007986 */ /* 0x000fe8000c101d04 */
[----:B------:R-:W-:Y:S01]  /*0610*/  STG.E.128 desc[UR4][R2.64], R4 ;  /* 0x0000000402007986 */ /* 0x000fe2000c101d04 */
[----:B------:R-:W-:Y:S05]  /*0620*/  EXIT ;  /* 0x000000000000794d */ /* 0x000fea0003800000 */
.L_x_0:
[----:B------:R-:W-:-:S00]  /*0630*/  BRA `(.L_x_0) ;  /* 0xfffffffc00fc7947 */ /* 0x000fc0000383ffff */
[----:B------:R-:W-:-:S00]  /*0640*/  NOP ;  /* 0x0000000000007918 */ /* 0x000fc00000000000 */
        /* <DEDUP_REMOVED lines=11> */
.L_x_1:


//--------------------- .nv.global.init           --------------------------
	.section	.nv.global.init,"aw",@progbits
.nv.global.init:
	.type		_$_str,@object
	.size		_$_str,(_$_str_$_2 - _$_str)
_$_str:
        /*0000*/ 	.byte	0x5f, 0x5f, 0x43, 0x55, 0x44, 0x41, 0x5f, 0x46, 0x54, 0x5a, 0x00
	.type		_$_str_$_2,@object
	.size		_$_str_$_2,(.L_1 - _$_str_$_2)
_$_str_$_2:
        /*000b*/ 	.byte	0x5f, 0x5f, 0x43, 0x55, 0x44, 0x41, 0x5f, 0x50, 0x52, 0x45, 0x43, 0x5f, 0x53, 0x51, 0x52, 0x54
        /*001b*/ 	.byte	0x00
.L_1:


//--------------------- .nv.constant0.triton_poi_fused__native_batch_norm_legit_no_training_cat_relu_43 --------------------------
	.section	.nv.constant0.triton_poi_fused__native_batch_norm_legit_no_training_cat_relu_43,"a",@progbits
	.sectionflags	@""
	.align	4
.nv.constant0.triton_poi_fused__native_batch_norm_legit_no_training_cat_relu_43:
	.zero		596
